//
// Generated by NVIDIA NVVM Compiler
//
// Compiler Build ID: CL-36424714
// Cuda compilation tools, release 13.0, V13.0.88
// Based on NVVM 20.0.0
//

.version 9.0
.target sm_100
.address_size 64

	// .globl	_Z5trialPlS_S_
.extern .func  (.param .b32 func_retval0) vprintf
(
	.param .b64 vprintf_param_0,
	.param .b64 vprintf_param_1
)
;
.global .align 1 .b8 $str[32] = {10, 80, 114, 105, 109, 101, 32, 102, 97, 99, 116, 111, 114, 115, 32, 97, 114, 101, 32, 37, 108, 100, 32, 97, 110, 100, 32, 37, 108, 100, 10};
.global .align 1 .b8 $str$1[24] = {10, 80, 114, 105, 109, 101, 32, 102, 97, 99, 116, 111, 114, 115, 32, 97, 114, 101, 32, 37, 108, 100, 32};
.global .align 1 .b8 $str$2[10] = {97, 110, 100, 32, 37, 108, 100, 46, 10};

.visible .entry _Z5trialPlS_S_(
	.param .u64 .ptr .align 1 _Z5trialPlS_S__param_0,
	.param .u64 .ptr .align 1 _Z5trialPlS_S__param_1,
	.param .u64 .ptr .align 1 _Z5trialPlS_S__param_2
)
{
	.local .align 16 .b8 	__local_depot0[16];
	.reg .b64 	%SP;
	.reg .b64 	%SPL;
	.reg .pred 	%p<8>;
	.reg .b32 	%r<17>;
	.reg .b64 	%rd<36>;

	mov.u64 	%SPL, __local_depot0;
	cvta.local.u64 	%SP, %SPL;
	ld.param.u64 	%rd12, [_Z5trialPlS_S__param_0];
	ld.param.u64 	%rd14, [_Z5trialPlS_S__param_1];
	ld.param.u64 	%rd13, [_Z5trialPlS_S__param_2];
	cvta.to.global.u64 	%rd1, %rd14;
	add.u64 	%rd15, %SP, 0;
	add.u64 	%rd2, %SPL, 0;
	mov.u32 	%r1, %tid.x;
	mov.u32 	%r2, %ctaid.x;
	mov.u32 	%r3, %ntid.x;
	mad.lo.s32 	%r4, %r2, %r3, %r1;
	cvt.u64.u32 	%rd3, %r4;
	setp.lt.u32 	%p1, %r4, 2;
	@%p1 bra 	$L__BB0_13;
	cvta.to.global.u64 	%rd16, %rd13;
	ld.global.u64 	%rd17, [%rd16];
	setp.lt.s64 	%p2, %rd17, %rd3;
	@%p2 bra 	$L__BB0_13;
	cvta.to.global.u64 	%rd18, %rd12;
	shl.b64 	%rd19, %rd3, 3;
	add.s64 	%rd20, %rd18, %rd19;
	ld.global.u64 	%rd21, [%rd20];
	setp.eq.s64 	%p3, %rd21, 0;
	@%p3 bra 	$L__BB0_13;
	mul.lo.s64 	%rd22, %rd3, %rd3;
	ld.global.u64 	%rd4, [%rd1];
	setp.ne.s64 	%p4, %rd22, %rd4;
	@%p4 bra 	$L__BB0_5;
	st.local.v2.u64 	[%rd2], {%rd3, %rd3};
	mov.u64 	%rd31, $str;
	cvta.global.u64 	%rd32, %rd31;
	{ // callseq 2, 0
	.param .b64 param0;
	st.param.b64 	[param0], %rd32;
	.param .b64 param1;
	st.param.b64 	[param1], %rd15;
	.param .b32 retval0;
	call.uni (retval0), 
	vprintf, 
	(
	param0, 
	param1
	);
	ld.param.b32 	%r15, [retval0];
	} // callseq 2
	bra.uni 	$L__BB0_14;
$L__BB0_5:
	and.b64  	%rd23, %rd4, -4294967296;
	setp.ne.s64 	%p5, %rd23, 0;
	@%p5 bra 	$L__BB0_7;
	cvt.u32.u64 	%r5, %rd3;
	cvt.u32.u64 	%r6, %rd4;
	rem.u32 	%r7, %r6, %r5;
	cvt.u64.u32 	%rd34, %r7;
	bra.uni 	$L__BB0_8;
$L__BB0_7:
	rem.s64 	%rd34, %rd4, %rd3;
$L__BB0_8:
	setp.ne.s64 	%p6, %rd34, 0;
	@%p6 bra 	$L__BB0_13;
	st.local.u64 	[%rd2], %rd3;
	mov.u64 	%rd24, $str$1;
	cvta.global.u64 	%rd25, %rd24;
	{ // callseq 0, 0
	.param .b64 param0;
	st.param.b64 	[param0], %rd25;
	.param .b64 param1;
	st.param.b64 	[param1], %rd15;
	.param .b32 retval0;
	call.uni (retval0), 
	vprintf, 
	(
	param0, 
	param1
	);
	ld.param.b32 	%r8, [retval0];
	} // callseq 0
	ld.global.u64 	%rd8, [%rd1];
	and.b64  	%rd27, %rd8, -4294967296;
	setp.ne.s64 	%p7, %rd27, 0;
	@%p7 bra 	$L__BB0_11;
	cvt.u32.u64 	%r10, %rd3;
	cvt.u32.u64 	%r11, %rd8;
	div.u32 	%r12, %r11, %r10;
	cvt.u64.u32 	%rd35, %r12;
	bra.uni 	$L__BB0_12;
$L__BB0_11:
	div.s64 	%rd35, %rd8, %rd3;
$L__BB0_12:
	st.local.u64 	[%rd2], %rd35;
	mov.u64 	%rd28, $str$2;
	cvta.global.u64 	%rd29, %rd28;
	{ // callseq 1, 0
	.param .b64 param0;
	st.param.b64 	[param0], %rd29;
	.param .b64 param1;
	st.param.b64 	[param1], %rd15;
	.param .b32 retval0;
	call.uni (retval0), 
	vprintf, 
	(
	param0, 
	param1
	);
	ld.param.b32 	%r13, [retval0];
	} // callseq 1
$L__BB0_13:
	bar.sync 	0;
$L__BB0_14:
	ret;

}


// ===== COMPILED SASS (sm_100) =====

	.target	sm_100

	.elftype	@"ET_EXEC"


//--------------------- .note.nv.tkinfo           --------------------------
	.section	.note.nv.tkinfo,"",@"SHT_NOTE"
	.sectionflags	@"SHF_NOTE_NV_TKINFO"
	.tkinfo
        /*0018*/ 	.word	0x00000002
        /*0030*/ 	.string	""
        /*0030*/ 	.string	"ptxas"
        /*0030*/ 	.string	"Cuda compilation tools, release 13.0, V13.0.88"
        /*0030*/ 	.string	"Build cuda_13.0.r13.0/compiler.36424714_0"
        /*0030*/ 	.string	"-arch sm_100 -m 64 "



//--------------------- .note.nv.cuinfo           --------------------------
	.section	.note.nv.cuinfo,"",@"SHT_NOTE"
	.sectionflags	@"SHF_NOTE_NV_CUINFO"
        /*0018*/ 	.short	0x0002
        /*001a*/ 	.short	0x0064
        /*001c*/ 	.short	0x0082
	.zero		2


//--------------------- .nv.info                  --------------------------
	.section	.nv.info,"",@"SHT_CUDA_INFO"
	.align	4


	//----- nvinfo : EIATTR_REGCOUNT
	.align		4
        /*0000*/ 	.byte	0x04, 0x2f
        /*0002*/ 	.short	(.L_4 - .L_3)
	.align		4
.L_3:
        /*0004*/ 	.word	index@(_Z5trialPlS_S_)
        /*0008*/ 	.word	0x00000019


	//----- nvinfo : EIATTR_FRAME_SIZE
	.align		4
.L_4:
        /*000c*/ 	.byte	0x04, 0x11
        /*000e*/ 	.short	(.L_6 - .L_5)
	.align		4
.L_5:
        /*0010*/ 	.word	index@($__internal_1_$__cuda_sm20_rem_s64)
        /*0014*/ 	.word	0x00000010


	//----- nvinfo : EIATTR_FRAME_SIZE
	.align		4
.L_6:
        /*0018*/ 	.byte	0x04, 0x11
        /*001a*/ 	.short	(.L_8 - .L_7)
	.align		4
.L_7:
        /*001c*/ 	.word	index@($__internal_0_$__cuda_sm20_div_s64)
        /*0020*/ 	.word	0x00000010


	//----- nvinfo : EIATTR_FRAME_SIZE
	.align		4
.L_8:
        /*0024*/ 	.byte	0x04, 0x11
        /*0026*/ 	.short	(.L_10 - .L_9)
	.align		4
.L_9:
        /*0028*/ 	.word	index@(_Z5trialPlS_S_)
        /*002c*/ 	.word	0x00000010


	//----- nvinfo : EIATTR_MIN_STACK_SIZE
	.align		4
.L_10:
        /*0030*/ 	.byte	0x04, 0x12
        /*0032*/ 	.short	(.L_12 - .L_11)
	.align		4
.L_11:
        /*0034*/ 	.word	index@(_Z5trialPlS_S_)
        /*0038*/ 	.word	0x00000010
.L_12:


//--------------------- .nv.compat                --------------------------
	.section	.nv.compat,"",@"SHT_CUDA_COMPAT_INFO"
	.align	4
        /*0000*/ 	.byte	0x02, 0x09, 0x00, 0x00, 0x02, 0x02, 0x01, 0x00, 0x02, 0x05, 0x05, 0x00, 0x03, 0x07, 0x01, 0x01
        /*0010*/ 	.byte	0x02, 0x03, 0x00, 0x00, 0x02, 0x06, 0x01, 0x00, 0x04, 0x0b, 0x08, 0x00, 0x09, 0x00, 0x00, 0x00
        /*0020*/ 	.byte	0x00, 0x00, 0x00, 0x00


//--------------------- .nv.info._Z5trialPlS_S_   --------------------------
	.section	.nv.info._Z5trialPlS_S_,"",@"SHT_CUDA_INFO"
	.sectionflags	@""
	.align	4


	//----- nvinfo : EIATTR_CUDA_API_VERSION
	.align		4
        /*0000*/ 	.byte	0x04, 0x37
        /*0002*/ 	.short	(.L_14 - .L_13)
.L_13:
        /*0004*/ 	.word	0x00000082


	//----- nvinfo : EIATTR_KPARAM_INFO
	.align		4
.L_14:
        /*0008*/ 	.byte	0x04, 0x17
        /*000a*/ 	.short	(.L_16 - .L_15)
.L_15:
        /*000c*/ 	.word	0x00000000
        /*0010*/ 	.short	0x0002
        /*0012*/ 	.short	0x0010
        /*0014*/ 	.byte	0x00, 0xf5, 0x21, 0x00


	//----- nvinfo : EIATTR_KPARAM_INFO
	.align		4
.L_16:
        /*0018*/ 	.byte	0x04, 0x17
        /*001a*/ 	.short	(.L_18 - .L_17)
.L_17:
        /*001c*/ 	.word	0x00000000
        /*0020*/ 	.short	0x0001
        /*0022*/ 	.short	0x0008
        /*0024*/ 	.byte	0x00, 0xf5, 0x21, 0x00


	//----- nvinfo : EIATTR_KPARAM_INFO
	.align		4
.L_18:
        /*0028*/ 	.byte	0x04, 0x17
        /*002a*/ 	.short	(.L_20 - .L_19)
.L_19:
        /*002c*/ 	.word	0x00000000
        /*0030*/ 	.short	0x0000
        /*0032*/ 	.short	0x0000
        /*0034*/ 	.byte	0x00, 0xf5, 0x21, 0x00


	//----- nvinfo : EIATTR_SPARSE_MMA_MASK
	.align		4
.L_20:
        /*0038*/ 	.byte	0x03, 0x50
        /*003a*/ 	.short	0x0000


	//----- nvinfo : EIATTR_MAXREG_COUNT
	.align		4
        /*003c*/ 	.byte	0x03, 0x1b
        /*003e*/ 	.short	0x00ff


	//----- nvinfo : EIATTR_NUM_BARRIERS
	.align		4
        /*0040*/ 	.byte	0x02, 0x4c
        /*0042*/ 	.byte	0x01
	.zero		1


	//----- nvinfo : EIATTR_EXTERNS
	.align		4
        /*0044*/ 	.byte	0x04, 0x0f
        /*0046*/ 	.short	(.L_22 - .L_21)


	//   ....[0]....
	.align		4
.L_21:
        /*0048*/ 	.word	index@(vprintf)


	//----- nvinfo : EIATTR_MERCURY_ISA_VERSION
	.align		4
.L_22:
        /*004c*/ 	.byte	0x03, 0x5f
        /*004e*/ 	.short	0x0101


	//----- nvinfo : EIATTR_VRC_CTA_INIT_COUNT
	.align		4
        /*0050*/ 	.byte	0x02, 0x4a
	.zero		1
	.zero		1


	//----- nvinfo : EIATTR_SYSCALL_OFFSETS
	.align		4
        /*0054*/ 	.byte	0x04, 0x46
        /*0056*/ 	.short	(.L_24 - .L_23)


	//   ....[0]....
.L_23:
        /*0058*/ 	.word	0x00000330


	//   ....[1]....
        /*005c*/ 	.word	0x000005a0


	//   ....[2]....
        /*0060*/ 	.word	0x00000800


	//----- nvinfo : EIATTR_EXIT_INSTR_OFFSETS
	.align		4
.L_24:
        /*0064*/ 	.byte	0x04, 0x1c
        /*0066*/ 	.short	(.L_26 - .L_25)


	//   ....[0]....
.L_25:
        /*0068*/ 	.word	0x00000340


	//   ....[1]....
        /*006c*/ 	.word	0x00000830


	//----- nvinfo : EIATTR_CRS_STACK_SIZE
	.align		4
.L_26:
        /*0070*/ 	.byte	0x04, 0x1e
        /*0072*/ 	.short	(.L_28 - .L_27)
.L_27:
        /*0074*/ 	.word	0x00000000


	//----- nvinfo : EIATTR_CBANK_PARAM_SIZE
	.align		4
.L_28:
        /*0078*/ 	.byte	0x03, 0x19
        /*007a*/ 	.short	0x0018


	//----- nvinfo : EIATTR_PARAM_CBANK
	.align		4
        /*007c*/ 	.byte	0x04, 0x0a
        /*007e*/ 	.short	(.L_30 - .L_29)
	.align		4
.L_29:
        /*0080*/ 	.word	index@(.nv.constant0._Z5trialPlS_S_)
        /*0084*/ 	.short	0x0380
        /*0086*/ 	.short	0x0018


	//----- nvinfo : EIATTR_SW_WAR
	.align		4
.L_30:
        /*0088*/ 	.byte	0x04, 0x36
        /*008a*/ 	.short	(.L_32 - .L_31)
.L_31:
        /*008c*/ 	.word	0x00000008
.L_32:


//--------------------- .nv.callgraph             --------------------------
	.section	.nv.callgraph,"",@"SHT_CUDA_CALLGRAPH"
	.align	4
	.sectionentsize	8
	.align		4
        /*0000*/ 	.word	0x00000000
	.align		4
        /*0004*/ 	.word	0xffffffff
	.align		4
        /*0008*/ 	.word	index@(_Z5trialPlS_S_)
	.align		4
        /*000c*/ 	.word	index@(vprintf)
	.align		4
        /*0010*/ 	.word	0x00000000
	.align		4
        /*0014*/ 	.word	0xfffffffe
	.align		4
        /*0018*/ 	.word	0x00000000
	.align		4
        /*001c*/ 	.word	0xfffffffd
	.align		4
        /*0020*/ 	.word	0x00000000
	.align		4
        /*0024*/ 	.word	0xfffffffc


//--------------------- .nv.constant4             --------------------------
	.section	.nv.constant4,"a",@progbits
	.align	8
	.align		8
.nv.constant4:
        /*0000*/ 	.dword	vprintf
	.align		8
        /*0008*/ 	.dword	$str
	.align		8
        /*0010*/ 	.dword	$str$1
	.align		8
        /*0018*/ 	.dword	$str$2


//--------------------- .text._Z5trialPlS_S_      --------------------------
	.section	.text._Z5trialPlS_S_,"ax",@progbits
	.align	128
        .global         _Z5trialPlS_S_
        .type           _Z5trialPlS_S_,@function
        .size           _Z5trialPlS_S_,(.L_x_10 - _Z5trialPlS_S_)
        .other          _Z5trialPlS_S_,@"STO_CUDA_ENTRY STV_DEFAULT"
_Z5trialPlS_S_:
.text._Z5trialPlS_S_:
[----:B------:R-:W0:Y:S01]  /*0000*/  LDC R1, c[0x0][0x37c] ;  /* 0x0000df00ff017b82 */ /* 0x000e220000000800 */
[----:B------:R-:W1:Y:S01]  /*0010*/  S2R R16, SR_TID.X ;  /* 0x0000000000107919 */ /* 0x000e620000002100 */
[----:B------:R-:W2:Y:S06]  /*0020*/  LDCU UR5, c[0x0][0x2fc] ;  /* 0x00005f80ff0577ac */ /* 0x000eac0008000800 */
[----:B------:R-:W1:Y:S01]  /*0030*/  S2UR UR6, SR_CTAID.X ;  /* 0x00000000000679c3 */ /* 0x000e620000002500 */
[----:B0-----:R-:W-:Y:S01]  /*0040*/  VIADD R1, R1, 0xfffffff0 ;  /* 0xfffffff001017836 */ /* 0x001fe20000000000 */
[----:B------:R-:W0:Y:S06]  /*0050*/  LDCU UR4, c[0x0][0x2f8] ;  /* 0x00005f00ff0477ac */ /* 0x000e2c0008000800 */
[----:B------:R-:W1:Y:S01]  /*0060*/  LDC R17, c[0x0][0x360] ;  /* 0x0000d800ff117b82 */ /* 0x000e620000000800 */
[----:B0-----:R-:W-:-:S05]  /*0070*/  IADD3 R22, P1, PT, R1, UR4, RZ ;  /* 0x0000000401167c10 */ /* 0x001fca000ff3e0ff */
[----:B--2---:R-:W-:Y:S02]  /*0080*/  IMAD.X R2, RZ, RZ, UR5, P1 ;  /* 0x00000005ff027e24 */ /* 0x004fe400088e06ff */
[----:B-1----:R-:W-:-:S05]  /*0090*/  IMAD R16, R17, UR6, R16 ;  /* 0x0000000611107c24 */ /* 0x002fca000f8e0210 */
[----:B------:R-:W-:-:S13]  /*00a0*/  ISETP.GE.U32.AND P0, PT, R16, 0x2, PT ;  /* 0x000000021000780c */ /* 0x000fda0003f06070 */
[----:B------:R-:W-:Y:S05]  /*00b0*/  @!P0 BRA `(.L_x_0) ;  /* 0x0000000400d48947 */ /* 0x000fea0003800000 */
[----:B------:R-:W0:Y:S08]  /*00c0*/  LDC.64 R18, c[0x0][0x358] ;  /* 0x0000d600ff127b82 */ /* 0x000e300000000a00 */
[----:B------:R-:W1:Y:S01]  /*00d0*/  LDC.64 R4, c[0x0][0x390] ;  /* 0x0000e400ff047b82 */ /* 0x000e620000000a00 */
[----:B0-----:R-:W-:Y:S02]  /*00e0*/  R2UR UR4, R18 ;  /* 0x00000000120472ca */ /* 0x001fe400000e0000 */
[----:B------:R-:W-:-:S13]  /*00f0*/  R2UR UR5, R19 ;  /* 0x00000000130572ca */ /* 0x000fda00000e0000 */
[----:B-1----:R-:W2:Y:S02]  /*0100*/  LDG.E.64 R4, desc[UR4][R4.64] ;  /* 0x0000000404047981 */ /* 0x002ea4000c1e1b00 */
[----:B--2---:R-:W-:-:S04]  /*0110*/  ISETP.GE.U32.AND P0, PT, R4, R16, PT ;  /* 0x000000100400720c */ /* 0x004fc80003f06070 */
[----:B------:R-:W-:-:S13]  /*0120*/  ISETP.GE.AND.EX P0, PT, R5, RZ, PT, P0 ;  /* 0x000000ff0500720c */ /* 0x000fda0003f06300 */
[----:B------:R-:W-:Y:S05]  /*0130*/  @!P0 BRA `(.L_x_0) ;  /* 0x0000000400b48947 */ /* 0x000fea0003800000 */
[----:B------:R-:W0:Y:S01]  /*0140*/  LDCU.64 UR4, c[0x0][0x380] ;  /* 0x00007000ff0477ac */ /* 0x000e220008000a00 */
[----:B------:R-:W-:Y:S02]  /*0150*/  R2UR UR6, R18 ;  /* 0x00000000120672ca */ /* 0x000fe400000e0000 */
[----:B------:R-:W-:Y:S02]  /*0160*/  R2UR UR7, R19 ;  /* 0x00000000130772ca */ /* 0x000fe400000e0000 */
[----:B0-----:R-:W-:-:S04]  /*0170*/  LEA R4, P0, R16, UR4, 0x3 ;  /* 0x0000000410047c11 */ /* 0x001fc8000f8018ff */
[----:B------:R-:W-:-:S07]  /*0180*/  LEA.HI.X R5, R16, UR5, RZ, 0x3, P0 ;  /* 0x0000000510057c11 */ /* 0x000fce00080f1cff */
[----:B------:R-:W2:Y:S02]  /*0190*/  LDG.E.64 R4, desc[UR6][R4.64] ;  /* 0x0000000604047981 */ /* 0x000ea4000c1e1b00 */
[----:B--2---:R-:W-:-:S04]  /*01a0*/  ISETP.NE.U32.AND P0, PT, R4, RZ, PT ;  /* 0x000000ff0400720c */ /* 0x004fc80003f05070 */
[----:B------:R-:W-:-:S13]  /*01b0*/  ISETP.NE.AND.EX P0, PT, R5, RZ, PT, P0 ;  /* 0x000000ff0500720c */ /* 0x000fda0003f05300 */
[----:B------:R-:W-:Y:S05]  /*01c0*/  @!P0 BRA `(.L_x_0) ;  /* 0x0000000400908947 */ /* 0x000fea0003800000 */
[----:B------:R-:W0:Y:S01]  /*01d0*/  LDC.64 R4, c[0x0][0x388] ;  /* 0x0000e200ff047b82 */ /* 0x000e220000000a00 */
[----:B------:R-:W-:Y:S02]  /*01e0*/  R2UR UR4, R18 ;  /* 0x00000000120472ca */ /* 0x000fe400000e0000 */
[----:B------:R-:W-:-:S13]  /*01f0*/  R2UR UR5, R19 ;  /* 0x00000000130572ca */ /* 0x000fda00000e0000 */
[----:B0-----:R-:W2:Y:S01]  /*0200*/  LDG.E.64 R4, desc[UR4][R4.64] ;  /* 0x0000000404047981 */ /* 0x001ea2000c1e1b00 */
[----:B------:R-:W-:Y:S01]  /*0210*/  IMAD.WIDE.U32 R6, R16, R16, RZ ;  /* 0x0000001010067225 */ /* 0x000fe200078e00ff */
[----:B------:R-:W-:-:S03]  /*0220*/  UMOV UR4, URZ ;  /* 0x000000ff00047c82 */ /* 0x000fc60008000000 */
[----:B------:R-:W-:Y:S01]  /*0230*/  VIADD R0, R7, UR4 ;  /* 0x0000000407007c36 */ /* 0x000fe20008000000 */
[----:B--2---:R-:W-:-:S04]  /*0240*/  ISETP.NE.U32.AND P0, PT, R6, R4, PT ;  /* 0x000000040600720c */ /* 0x004fc80003f05070 */
[----:B------:R-:W-:-:S13]  /*0250*/  ISETP.NE.AND.EX P0, PT, R0, R5, PT, P0 ;  /* 0x000000050000720c */ /* 0x000fda0003f05300 */
[----:B------:R-:W-:Y:S05]  /*0260*/  @P0 BRA `(.L_x_1) ;  /* 0x0000000000380947 */ /* 0x000fea0003800000 */
[----:B------:R-:W-:Y:S01]  /*0270*/  IMAD.MOV.U32 R17, RZ, RZ, RZ ;  /* 0x000000ffff117224 */ /* 0x000fe200078e00ff */
[----:B------:R-:W-:Y:S01]  /*0280*/  MOV R0, 0x0 ;  /* 0x0000000000007802 */ /* 0x000fe20000000f00 */
[----:B------:R-:W-:Y:S01]  /*0290*/  IMAD.MOV.U32 R18, RZ, RZ, R16 ;  /* 0x000000ffff127224 */ /* 0x000fe200078e0010 */
[----:B------:R-:W0:Y:S01]  /*02a0*/  LDCU.64 UR4, c[0x4][0x8] ;  /* 0x01000100ff0477ac */ /* 0x000e220008000a00 */
[----:B------:R-:W-:Y:S01]  /*02b0*/  IMAD.MOV.U32 R19, RZ, RZ, R17 ;  /* 0x000000ffff137224 */ /* 0x000fe200078e0011 */
[----:B------:R1:W2:Y:S01]  /*02c0*/  LDC.64 R8, c[0x4][R0] ;  /* 0x0100000000087b82 */ /* 0x0002a20000000a00 */
[----:B------:R-:W-:Y:S02]  /*02d0*/  IMAD.MOV.U32 R6, RZ, RZ, R22 ;  /* 0x000000ffff067224 */ /* 0x000fe400078e0016 */
[----:B------:R-:W-:Y:S01]  /*02e0*/  IMAD.MOV.U32 R7, RZ, RZ, R2 ;  /* 0x000000ffff077224 */ /* 0x000fe200078e0002 */
[----:B------:R1:W-:Y:S01]  /*02f0*/  STL.128 [R1], R16 ;  /* 0x0000001001007387 */ /* 0x0003e20000100c00 */
[----:B0-----:R-:W-:Y:S01]  /*0300*/  IMAD.U32 R4, RZ, RZ, UR4 ;  /* 0x00000004ff047e24 */ /* 0x001fe2000f8e00ff */
[----:B------:R-:W-:-:S07]  /*0310*/  MOV R5, UR5 ;  /* 0x0000000500057c02 */ /* 0x000fce0008000f00 */
[----:B------:R-:W-:-:S07]  /*0320*/  LEPC R20, `(.L_x_2) ;  /* 0x000000001014794e */ /* 0x000fce0000000000 */
[----:B-12---:R-:W-:Y:S05]  /*0330*/  CALL.ABS.NOINC R8 ;  /* 0x0000000008007343 */ /* 0x006fea0003c00000 */
.L_x_2:
[----:B------:R-:W-:Y:S05]  /*0340*/  EXIT ;  /* 0x000000000000794d */ /* 0x000fea0003800000 */
.L_x_1:
[----:B------:R-:W-:-:S13]  /*0350*/  ISETP.NE.U32.AND P0, PT, R5, RZ, PT ;  /* 0x000000ff0500720c */ /* 0x000fda0003f05070 */
[----:B------:R-:W-:Y:S05]  /*0360*/  @P0 BRA `(.L_x_3) ;  /* 0x0000000000500947 */ /* 0x000fea0003800000 */
[----:B------:R-:W0:Y:S01]  /*0370*/  I2F.U32.RP R0, R16 ;  /* 0x0000001000007306 */ /* 0x000e220000209000 */
[----:B------:R-:W-:Y:S01]  /*0380*/  IMAD.MOV R3, RZ, RZ, -R16 ;  /* 0x000000ffff037224 */ /* 0x000fe200078e0a10 */
[----:B------:R-:W-:-:S06]  /*0390*/  ISETP.NE.U32.AND P1, PT, R16, RZ, PT ;  /* 0x000000ff1000720c */ /* 0x000fcc0003f25070 */
[----:B0-----:R-:W0:Y:S02]  /*03a0*/  MUFU.RCP R0, R0 ;  /* 0x0000000000007308 */ /* 0x001e240000001000 */
[----:B0-----:R-:W-:-:S06]  /*03b0*/  VIADD R6, R0, 0xffffffe ;  /* 0x0ffffffe00067836 */ /* 0x001fcc0000000000 */
[----:B------:R0:W1:Y:S02]  /*03c0*/  F2I.FTZ.U32.TRUNC.NTZ R7, R6 ;  /* 0x0000000600077305 */ /* 0x000064000021f000 */
[----:B0-----:R-:W-:Y:S02]  /*03d0*/  IMAD.MOV.U32 R6, RZ, RZ, RZ ;  /* 0x000000ffff067224 */ /* 0x001fe400078e00ff */
[----:B-1----:R-:W-:-:S04]  /*03e0*/  IMAD R3, R3, R7, RZ ;  /* 0x0000000703037224 */ /* 0x002fc800078e02ff */
[----:B------:R-:W-:-:S06]  /*03f0*/  IMAD.HI.U32 R7, R7, R3, R6 ;  /* 0x0000000307077227 */ /* 0x000fcc00078e0006 */
[----:B------:R-:W-:-:S04]  /*0400*/  IMAD.HI.U32 R7, R7, R4, RZ ;  /* 0x0000000407077227 */ /* 0x000fc800078e00ff */
[----:B------:R-:W-:-:S04]  /*0410*/  IMAD.MOV R7, RZ, RZ, -R7 ;  /* 0x000000ffff077224 */ /* 0x000fc800078e0a07 */
[----:B------:R-:W-:-:S05]  /*0420*/  IMAD R3, R16, R7, R4 ;  /* 0x0000000710037224 */ /* 0x000fca00078e0204 */
[----:B------:R-:W-:-:S13]  /*0430*/  ISETP.GE.U32.AND P0, PT, R3, R16, PT ;  /* 0x000000100300720c */ /* 0x000fda0003f06070 */
[----:B------:R-:W-:-:S04]  /*0440*/  @P0 IADD3 R3, PT, PT, -R16, R3, RZ ;  /* 0x0000000310030210 */ /* 0x000fc80007ffe1ff */
[----:B------:R-:W-:-:S13]  /*0450*/  ISETP.GE.U32.AND P0, PT, R3, R16, PT ;  /* 0x000000100300720c */ /* 0x000fda0003f06070 */
[----:B------:R-:W-:Y:S01]  /*0460*/  @P0 IMAD.IADD R3, R3, 0x1, -R16 ;  /* 0x0000000103030824 */ /* 0x000fe200078e0a10 */
[----:B------:R-:W-:-:S04]  /*0470*/  @!P1 LOP3.LUT R3, RZ, R16, RZ, 0x33, !PT ;  /* 0x00000010ff039212 */ /* 0x000fc800078e33ff */
[----:B------:R-:W-:-:S04]  /*0480*/  ISETP.NE.U32.AND P0, PT, R3, RZ, PT ;  /* 0x000000ff0300720c */ /* 0x000fc80003f05070 */
[----:B------:R-:W-:Y:S01]  /*0490*/  ISETP.NE.AND.EX P0, PT, RZ, RZ, PT, P0 ;  /* 0x000000ffff00720c */ /* 0x000fe20003f05300 */
[----:B------:R-:W-:-:S12]  /*04a0*/  BRA `(.L_x_4) ;  /* 0x0000000000107947 */ /* 0x000fd80003800000 */
.L_x_3:
[----:B------:R-:W-:-:S07]  /*04b0*/  MOV R0, 0x4d0 ;  /* 0x000004d000007802 */ /* 0x000fce0000000f00 */
[----:B------:R-:W-:Y:S05]  /*04c0*/  CALL.REL.NOINC `($__internal_1_$__cuda_sm20_rem_s64) ;  /* 0x00000008000c7944 */ /* 0x000fea0003c00000 */
[----:B------:R-:W-:-:S04]  /*04d0*/  ISETP.NE.U32.AND P0, PT, R3, RZ, PT ;  /* 0x000000ff0300720c */ /* 0x000fc80003f05070 */
[----:B------:R-:W-:-:S13]  /*04e0*/  ISETP.NE.AND.EX P0, PT, R6, RZ, PT, P0 ;  /* 0x000000ff0600720c */ /* 0x000fda0003f05300 */
.L_x_4:
[----:B------:R-:W-:Y:S05]  /*04f0*/  @P0 BRA `(.L_x_0) ;  /* 0x0000000000c40947 */ /* 0x000fea0003800000 */
[----:B------:R-:W-:Y:S01]  /*0500*/  IMAD.MOV.U32 R17, RZ, RZ, RZ ;  /* 0x000000ffff117224 */ /* 0x000fe200078e00ff */
[----:B------:R-:W-:Y:S01]  /*0510*/  MOV R0, 0x0 ;  /* 0x0000000000007802 */ /* 0x000fe20000000f00 */
[----:B------:R-:W0:Y:S01]  /*0520*/  LDCU.64 UR4, c[0x4][0x10] ;  /* 0x01000200ff0477ac */ /* 0x000e220008000a00 */
[----:B------:R-:W-:Y:S02]  /*0530*/  IMAD.MOV.U32 R6, RZ, RZ, R22 ;  /* 0x000000ffff067224 */ /* 0x000fe400078e0016 */
[----:B------:R1:W-:Y:S01]  /*0540*/  STL.64 [R1], R16 ;  /* 0x0000001001007387 */ /* 0x0003e20000100a00 */
[----:B------:R1:W2:Y:S01]  /*0550*/  LDC.64 R8, c[0x4][R0] ;  /* 0x0100000000087b82 */ /* 0x0002a20000000a00 */
[----:B------:R-:W-:Y:S02]  /*0560*/  IMAD.MOV.U32 R7, RZ, RZ, R2 ;  /* 0x000000ffff077224 */ /* 0x000fe400078e0002 */
[----:B0-----:R-:W-:Y:S02]  /*0570*/  IMAD.U32 R4, RZ, RZ, UR4 ;  /* 0x00000004ff047e24 */ /* 0x001fe4000f8e00ff */
[----:B-1----:R-:W-:-:S07]  /*0580*/  IMAD.U32 R5, RZ, RZ, UR5 ;  /* 0x00000005ff057e24 */ /* 0x002fce000f8e00ff */
[----:B------:R-:W-:-:S07]  /*0590*/  LEPC R20, `(.L_x_5) ;  /* 0x000000001014794e */ /* 0x000fce0000000000 */
[----:B--2---:R-:W-:Y:S05]  /*05a0*/  CALL.ABS.NOINC R8 ;  /* 0x0000000008007343 */ /* 0x004fea0003c00000 */
.L_x_5:
[----:B------:R-:W0:Y:S01]  /*05b0*/  LDC.64 R4, c[0x0][0x388] ;  /* 0x0000e200ff047b82 */ /* 0x000e220000000a00 */
[----:B------:R-:W-:Y:S02]  /*05c0*/  R2UR UR4, R18 ;  /* 0x00000000120472ca */ /* 0x000fe400000e0000 */
[----:B------:R-:W-:-:S13]  /*05d0*/  R2UR UR5, R19 ;  /* 0x00000000130572ca */ /* 0x000fda00000e0000 */
[----:B0-----:R-:W2:Y:S02]  /*05e0*/  LDG.E.64 R4, desc[UR4][R4.64] ;  /* 0x0000000404047981 */ /* 0x001ea4000c1e1b00 */
[----:B--2---:R-:W-:-:S13]  /*05f0*/  ISETP.NE.U32.AND P0, PT, R5, RZ, PT ;  /* 0x000000ff0500720c */ /* 0x004fda0003f05070 */
[----:B------:R-:W-:Y:S05]  /*0600*/  @P0 BRA `(.L_x_6) ;  /* 0x0000000000500947 */ /* 0x000fea0003800000 */
[----:B------:R-:W0:Y:S01]  /*0610*/  I2F.U32.RP R0, R16 ;  /* 0x0000001000007306 */ /* 0x000e220000209000 */
[----:B------:R-:W-:Y:S01]  /*0620*/  IMAD.MOV R3, RZ, RZ, -R16 ;  /* 0x000000ffff037224 */ /* 0x000fe200078e0a10 */
[----:B------:R-:W-:Y:S01]  /*0630*/  ISETP.NE.U32.AND P2, PT, R16, RZ, PT ;  /* 0x000000ff1000720c */ /* 0x000fe20003f45070 */
[----:B------:R-:W-:-:S05]  /*0640*/  HFMA2 R9, -RZ, RZ, 0, 0 ;  /* 0x00000000ff097431 */ /* 0x000fca00000001ff */
[----:B0-----:R-:W0:Y:S02]  /*0650*/  MUFU.RCP R0, R0 ;  /* 0x0000000000007308 */ /* 0x001e240000001000 */
[----:B0-----:R-:W-:-:S06]  /*0660*/  IADD3 R6, PT, PT, R0, 0xffffffe, RZ ;  /* 0x0ffffffe00067810 */ /* 0x001fcc0007ffe0ff */
        /* <DEDUP_REMOVED lines=8> */
[----:B------:R-:W-:Y:S02]  /*06f0*/  @P0 IMAD.IADD R3, R3, 0x1, -R16 ;  /* 0x0000000103030824 */ /* 0x000fe400078e0a10 */
[----:B------:R-:W-:-:S03]  /*0700*/  @P0 VIADD R8, R8, 0x1 ;  /* 0x0000000108080836 */ /* 0x000fc60000000000 */
[----:B------:R-:W-:-:S13]  /*0710*/  ISETP.GE.U32.AND P1, PT, R3, R16, PT ;  /* 0x000000100300720c */ /* 0x000fda0003f26070 */
[----:B------:R-:W-:Y:S01]  /*0720*/  @P1 VIADD R8, R8, 0x1 ;  /* 0x0000000108081836 */ /* 0x000fe20000000000 */
[----:B------:R-:W-:Y:S01]  /*0730*/  @!P2 LOP3.LUT R8, RZ, R16, RZ, 0x33, !PT ;  /* 0x00000010ff08a212 */ /* 0x000fe200078e33ff */
[----:B------:R-:W-:Y:S06]  /*0740*/  BRA `(.L_x_7) ;  /* 0x0000000000087947 */ /* 0x000fec0003800000 */
.L_x_6:
[----:B------:R-:W-:-:S07]  /*0750*/  MOV R0, 0x770 ;  /* 0x0000077000007802 */ /* 0x000fce0000000f00 */
[----:B------:R-:W-:Y:S05]  /*0760*/  CALL.REL.NOINC `($__internal_0_$__cuda_sm20_div_s64) ;  /* 0x0000000000347944 */ /* 0x000fea0003c00000 */
.L_x_7:
[----:B------:R-:W-:Y:S01]  /*0770*/  MOV R0, 0x0 ;  /* 0x0000000000007802 */ /* 0x000fe20000000f00 */
[----:B------:R0:W-:Y:S01]  /*0780*/  STL.64 [R1], R8 ;  /* 0x0000000801007387 */ /* 0x0001e20000100a00 */
[----:B------:R-:W1:Y:S01]  /*0790*/  LDCU.64 UR4, c[0x4][0x18] ;  /* 0x01000300ff0477ac */ /* 0x000e620008000a00 */
[----:B------:R-:W-:Y:S01]  /*07a0*/  IMAD.MOV.U32 R6, RZ, RZ, R22 ;  /* 0x000000ffff067224 */ /* 0x000fe200078e0016 */
[----:B------:R0:W2:Y:S01]  /*07b0*/  LDC.64 R10, c[0x4][R0] ;  /* 0x01000000000a7b82 */ /* 0x0000a20000000a00 */
[----:B------:R-:W-:Y:S02]  /*07c0*/  IMAD.MOV.U32 R7, RZ, RZ, R2 ;  /* 0x000000ffff077224 */ /* 0x000fe400078e0002 */
[----:B-1----:R-:W-:Y:S02]  /*07d0*/  IMAD.U32 R4, RZ, RZ, UR4 ;  /* 0x00000004ff047e24 */ /* 0x002fe4000f8e00ff */
[----:B0-----:R-:W-:-:S07]  /*07e0*/  IMAD.U32 R5, RZ, RZ, UR5 ;  /* 0x00000005ff057e24 */ /* 0x001fce000f8e00ff */
[----:B------:R-:W-:-:S07]  /*07f0*/  LEPC R20, `(.L_x_0) ;  /* 0x000000001014794e */ /* 0x000fce0000000000 */
[----:B--2---:R-:W-:Y:S05]  /*0800*/  CALL.ABS.NOINC R10 ;  /* 0x000000000a007343 */ /* 0x004fea0003c00000 */
.L_x_0:
[----:B------:R-:W-:Y:S05]  /*0810*/  WARPSYNC.ALL ;  /* 0x0000000000007948 */ /* 0x000fea0003800000 */
[----:B------:R-:W-:Y:S06]  /*0820*/  BAR.SYNC.DEFER_BLOCKING 0x0 ;  /* 0x0000000000007b1d */ /* 0x000fec0000010000 */
[----:B------:R-:W-:Y:S05]  /*0830*/  EXIT ;  /* 0x000000000000794d */ /* 0x000fea0003800000 */
        .weak           $__internal_0_$__cuda_sm20_div_s64
        .type           $__internal_0_$__cuda_sm20_div_s64,@function
        .size           $__internal_0_$__cuda_sm20_div_s64,($__internal_1_$__cuda_sm20_rem_s64 - $__internal_0_$__cuda_sm20_div_s64)
$__internal_0_$__cuda_sm20_div_s64:
[----:B------:R-:W-:Y:S02]  /*0840*/  IMAD.MOV.U32 R10, RZ, RZ, R16 ;  /* 0x000000ffff0a7224 */ /* 0x000fe400078e0010 */
[----:B------:R-:W-:-:S04]  /*0850*/  IMAD.MOV.U32 R11, RZ, RZ, RZ ;  /* 0x000000ffff0b7224 */ /* 0x000fc800078e00ff */
[----:B------:R-:W0:Y:S08]  /*0860*/  I2F.U64.RP R10, R10 ;  /* 0x0000000a000a7312 */ /* 0x000e300000309000 */
[----:B0-----:R-:W0:Y:S02]  /*0870*/  MUFU.RCP R3, R10 ;  /* 0x0000000a00037308 */ /* 0x001e240000001000 */
[----:B0-----:R-:W-:-:S06]  /*0880*/  IADD3 R3, PT, PT, R3, 0x1ffffffe, RZ ;  /* 0x1ffffffe03037810 */ /* 0x001fcc0007ffe0ff */
[----:B------:R-:W0:Y:S02]  /*0890*/  F2I.U64.TRUNC R6, R3 ;  /* 0x0000000300067311 */ /* 0x000e24000020d800 */
[----:B0-----:R-:W-:-:S04]  /*08a0*/  IMAD.WIDE.U32 R8, R6, R16, RZ ;  /* 0x0000001006087225 */ /* 0x001fc800078e00ff */
[----:B------:R-:W-:Y:S01]  /*08b0*/  IMAD R9, R7, R16, R9 ;  /* 0x0000001007097224 */ /* 0x000fe200078e0209 */
[----:B------:R-:W-:-:S05]  /*08c0*/  IADD3 R13, P0, PT, RZ, -R8, RZ ;  /* 0x80000008ff0d7210 */ /* 0x000fca0007f1e0ff */
[----:B------:R-:W-:-:S04]  /*08d0*/  IMAD.HI.U32 R8, R6, R13, RZ ;  /* 0x0000000d06087227 */ /* 0x000fc800078e00ff */
[----:B------:R-:W-:Y:S02]  /*08e0*/  IMAD.X R15, RZ, RZ, ~R9, P0 ;  /* 0x000000ffff0f7224 */ /* 0x000fe400000e0e09 */
[----:B------:R-:W-:Y:S02]  /*08f0*/  IMAD.MOV.U32 R9, RZ, RZ, R6 ;  /* 0x000000ffff097224 */ /* 0x000fe400078e0006 */
[-C--:B------:R-:W-:Y:S02]  /*0900*/  IMAD R11, R7, R15.reuse, RZ ;  /* 0x0000000f070b7224 */ /* 0x080fe400078e02ff */
[----:B------:R-:W-:-:S04]  /*0910*/  IMAD.WIDE.U32 R8, P0, R6, R15, R8 ;  /* 0x0000000f06087225 */ /* 0x000fc80007800008 */
[----:B------:R-:W-:-:S04]  /*0920*/  IMAD.HI.U32 R15, R7, R15, RZ ;  /* 0x0000000f070f7227 */ /* 0x000fc800078e00ff */
[----:B------:R-:W-:-:S04]  /*0930*/  IMAD.HI.U32 R8, P1, R7, R13, R8 ;  /* 0x0000000d07087227 */ /* 0x000fc80007820008 */
[----:B------:R-:W-:Y:S01]  /*0940*/  IMAD.X R3, R15, 0x1, R7, P0 ;  /* 0x000000010f037824 */ /* 0x000fe200000e0607 */
[----:B------:R-:W-:-:S04]  /*0950*/  IADD3 R9, P2, PT, R11, R8, RZ ;  /* 0x000000080b097210 */ /* 0x000fc80007f5e0ff */
[----:B------:R-:W-:Y:S01]  /*0960*/  IADD3.X R3, PT, PT, RZ, RZ, R3, P2, P1 ;  /* 0x000000ffff037210 */ /* 0x000fe200017e2403 */
[----:B------:R-:W-:Y:S01]  /*0970*/  IMAD.WIDE.U32 R6, R9, R16, RZ ;  /* 0x0000001009067225 */ /* 0x000fe200078e00ff */
[----:B------:R-:W-:Y:S02]  /*0980*/  ISETP.GE.AND P1, PT, R5, RZ, PT ;  /* 0x000000ff0500720c */ /* 0x000fe40003f26270 */
[----:B------:R-:W-:Y:S01]  /*0990*/  IADD3 R11, P0, PT, RZ, -R6, RZ ;  /* 0x80000006ff0b7210 */ /* 0x000fe20007f1e0ff */
[----:B------:R-:W-:Y:S01]  /*09a0*/  IMAD R6, R3, R16, R7 ;  /* 0x0000001003067224 */ /* 0x000fe200078e0207 */
[----:B------:R-:W-:-:S03]  /*09b0*/  IADD3 R7, P4, PT, RZ, -R4, RZ ;  /* 0x80000004ff077210 */ /* 0x000fc60007f9e0ff */
[----:B------:R-:W-:Y:S01]  /*09c0*/  IMAD.HI.U32 R8, R9, R11, RZ ;  /* 0x0000000b09087227 */ /* 0x000fe200078e00ff */
[----:B------:R-:W-:Y:S02]  /*09d0*/  SEL R4, R7, R4, !P1 ;  /* 0x0000000407047207 */ /* 0x000fe40004800000 */
[----:B------:R-:W-:Y:S01]  /*09e0*/  MOV R7, RZ ;  /* 0x000000ff00077202 */ /* 0x000fe20000000f00 */
[----:B------:R-:W-:-:S04]  /*09f0*/  IMAD.X R6, RZ, RZ, ~R6, P0 ;  /* 0x000000ffff067224 */ /* 0x000fc800000e0e06 */
[----:B------:R-:W-:-:S04]  /*0a00*/  IMAD.WIDE.U32 R8, P0, R9, R6, R8 ;  /* 0x0000000609087225 */ /* 0x000fc80007800008 */
[----:B------:R-:W-:-:S04]  /*0a10*/  IMAD.HI.U32 R9, P2, R3, R11, R8 ;  /* 0x0000000b03097227 */ /* 0x000fc80007840008 */
[CC--:B------:R-:W-:Y:S02]  /*0a20*/  IMAD R8, R3.reuse, R6.reuse, RZ ;  /* 0x0000000603087224 */ /* 0x0c0fe400078e02ff */
[----:B------:R-:W-:-:S03]  /*0a30*/  IMAD.HI.U32 R6, R3, R6, RZ ;  /* 0x0000000603067227 */ /* 0x000fc600078e00ff */
[----:B------:R-:W-:Y:S01]  /*0a40*/  IADD3 R9, P3, PT, R8, R9, RZ ;  /* 0x0000000908097210 */ /* 0x000fe20007f7e0ff */
[----:B------:R-:W-:Y:S02]  /*0a50*/  IMAD.X R8, RZ, RZ, ~R5, P4 ;  /* 0x000000ffff087224 */ /* 0x000fe400020e0e05 */
[----:B------:R-:W-:Y:S02]  /*0a60*/  IMAD.X R3, R6, 0x1, R3, P0 ;  /* 0x0000000106037824 */ /* 0x000fe400000e0603 */
[----:B------:R-:W-:Y:S01]  /*0a70*/  IMAD.HI.U32 R6, R9, R4, RZ ;  /* 0x0000000409067227 */ /* 0x000fe200078e00ff */
[----:B------:R-:W-:Y:S02]  /*0a80*/  SEL R8, R8, R5, !P1 ;  /* 0x0000000508087207 */ /* 0x000fe40004800000 */
[----:B------:R-:W-:-:S03]  /*0a90*/  IADD3.X R3, PT, PT, RZ, RZ, R3, P3, P2 ;  /* 0x000000ffff037210 */ /* 0x000fc60001fe4403 */
[----:B------:R-:W-:-:S04]  /*0aa0*/  IMAD.WIDE.U32 R6, R9, R8, R6 ;  /* 0x0000000809067225 */ /* 0x000fc800078e0006 */
[C---:B------:R-:W-:Y:S02]  /*0ab0*/  IMAD R10, R3.reuse, R8, RZ ;  /* 0x00000008030a7224 */ /* 0x040fe400078e02ff */
[----:B------:R-:W-:-:S04]  /*0ac0*/  IMAD.HI.U32 R5, P0, R3, R4, R6 ;  /* 0x0000000403057227 */ /* 0x000fc80007800006 */
[----:B------:R-:W-:Y:S01]  /*0ad0*/  IMAD.HI.U32 R3, R3, R8, RZ ;  /* 0x0000000803037227 */ /* 0x000fe200078e00ff */
[----:B------:R-:W-:-:S03]  /*0ae0*/  IADD3 R5, P2, PT, R10, R5, RZ ;  /* 0x000000050a057210 */ /* 0x000fc60007f5e0ff */
[----:B------:R-:W-:Y:S02]  /*0af0*/  IMAD.X R3, RZ, RZ, R3, P0 ;  /* 0x000000ffff037224 */ /* 0x000fe400000e0603 */
[----:B------:R-:W-:-:S04]  /*0b00*/  IMAD.WIDE.U32 R6, R5, R16, RZ ;  /* 0x0000001005067225 */ /* 0x000fc800078e00ff */
[----:B------:R-:W-:Y:S01]  /*0b10*/  IMAD.X R3, RZ, RZ, R3, P2 ;  /* 0x000000ffff037224 */ /* 0x000fe200010e0603 */
[----:B------:R-:W-:Y:S02]  /*0b20*/  IADD3 R11, P0, PT, -R6, R4, RZ ;  /* 0x00000004060b7210 */ /* 0x000fe40007f1e1ff */
[----:B------:R-:W-:Y:S01]  /*0b30*/  IADD3 R4, P3, PT, R5, 0x1, RZ ;  /* 0x0000000105047810 */ /* 0x000fe20007f7e0ff */
[----:B------:R-:W-:-:S04]  /*0b40*/  IMAD R7, R3, R16, R7 ;  /* 0x0000001003077224 */ /* 0x000fc800078e0207 */
[----:B------:R-:W-:Y:S01]  /*0b50*/  IMAD.X R8, R8, 0x1, ~R7, P0 ;  /* 0x0000000108087824 */ /* 0x000fe200000e0e07 */
[----:B------:R-:W-:Y:S01]  /*0b60*/  ISETP.GE.U32.AND P0, PT, R11, R16, PT ;  /* 0x000000100b00720c */ /* 0x000fe20003f06070 */
[----:B------:R-:W-:Y:S01]  /*0b70*/  IMAD.X R6, RZ, RZ, R3, P3 ;  /* 0x000000ffff067224 */ /* 0x000fe200018e0603 */
[-C--:B------:R-:W-:Y:S02]  /*0b80*/  IADD3 R7, P2, PT, -R16, R11.reuse, RZ ;  /* 0x0000000b10077210 */ /* 0x080fe40007f5e1ff */
[C---:B------:R-:W-:Y:S02]  /*0b90*/  ISETP.GE.U32.AND.EX P0, PT, R8.reuse, RZ, PT, P0 ;  /* 0x000000ff0800720c */ /* 0x040fe40003f06100 */
[----:B------:R-:W-:Y:S02]  /*0ba0*/  IADD3.X R9, PT, PT, R8, -0x1, RZ, P2, !PT ;  /* 0xffffffff08097810 */ /* 0x000fe400017fe4ff */
[----:B------:R-:W-:Y:S02]  /*0bb0*/  SEL R7, R7, R11, P0 ;  /* 0x0000000b07077207 */ /* 0x000fe40000000000 */
[----:B------:R-:W-:-:S02]  /*0bc0*/  SEL R5, R4, R5, P0 ;  /* 0x0000000504057207 */ /* 0x000fc40000000000 */
[----:B------:R-:W-:Y:S02]  /*0bd0*/  SEL R9, R9, R8, P0 ;  /* 0x0000000809097207 */ /* 0x000fe40000000000 */
[----:B------:R-:W-:Y:S02]  /*0be0*/  ISETP.GE.U32.AND P2, PT, R7, R16, PT ;  /* 0x000000100700720c */ /* 0x000fe40003f46070 */
[----:B------:R-:W-:Y:S02]  /*0bf0*/  SEL R4, R6, R3, P0 ;  /* 0x0000000306047207 */ /* 0x000fe40000000000 */
[----:B------:R-:W-:Y:S02]  /*0c00*/  IADD3 R8, P3, PT, R5, 0x1, RZ ;  /* 0x0000000105087810 */ /* 0x000fe40007f7e0ff */
[----:B------:R-:W-:-:S03]  /*0c10*/  ISETP.GE.U32.AND.EX P0, PT, R9, RZ, PT, P2 ;  /* 0x000000ff0900720c */ /* 0x000fc60003f06120 */
[----:B------:R-:W-:Y:S01]  /*0c20*/  IMAD.X R9, RZ, RZ, R4, P3 ;  /* 0x000000ffff097224 */ /* 0x000fe200018e0604 */
[----:B------:R-:W-:Y:S01]  /*0c30*/  SEL R8, R8, R5, P0 ;  /* 0x0000000508087207 */ /* 0x000fe20000000000 */
[----:B------:R-:W-:-:S03]  /*0c40*/  IMAD.MOV.U32 R5, RZ, RZ, 0x0 ;  /* 0x00000000ff057424 */ /* 0x000fc600078e00ff */
[----:B------:R-:W-:Y:S02]  /*0c50*/  SEL R9, R9, R4, P0 ;  /* 0x0000000409097207 */ /* 0x000fe40000000000 */
[-C--:B------:R-:W-:Y:S02]  /*0c60*/  IADD3 R3, P2, PT, RZ, -R8.reuse, RZ ;  /* 0x80000008ff037210 */ /* 0x080fe40007f5e0ff */
[----:B------:R-:W-:Y:S02]  /*0c70*/  ISETP.NE.U32.AND P0, PT, R16, RZ, PT ;  /* 0x000000ff1000720c */ /* 0x000fe40003f05070 */
[----:B------:R-:W-:Y:S01]  /*0c80*/  SEL R8, R3, R8, !P1 ;  /* 0x0000000803087207 */ /* 0x000fe20004800000 */
[----:B------:R-:W-:Y:S01]  /*0c90*/  IMAD.X R4, RZ, RZ, ~R9, P2 ;  /* 0x000000ffff047224 */ /* 0x000fe200010e0e09 */
[----:B------:R-:W-:-:S04]  /*0ca0*/  ISETP.NE.AND.EX P0, PT, RZ, RZ, PT, P0 ;  /* 0x000000ffff00720c */ /* 0x000fc80003f05300 */
[----:B------:R-:W-:Y:S02]  /*0cb0*/  SEL R9, R4, R9, !P1 ;  /* 0x0000000904097207 */ /* 0x000fe40004800000 */
[----:B------:R-:W-:Y:S02]  /*0cc0*/  MOV R4, R0 ;  /* 0x0000000000047202 */ /* 0x000fe40000000f00 */
[----:B------:R-:W-:Y:S02]  /*0cd0*/  SEL R8, R8, 0xffffffff, P0 ;  /* 0xffffffff08087807 */ /* 0x000fe40000000000 */
[----:B------:R-:W-:Y:S01]  /*0ce0*/  SEL R9, R9, 0xffffffff, P0 ;  /* 0xffffffff09097807 */ /* 0x000fe20000000000 */
[----:B------:R-:W-:Y:S06]  /*0cf0*/  RET.REL.NODEC R4 `(_Z5trialPlS_S_) ;  /* 0xfffffff004c07950 */ /* 0x000fec0003c3ffff */
        .weak           $__internal_1_$__cuda_sm20_rem_s64
        .type           $__internal_1_$__cuda_sm20_rem_s64,@function
        .size           $__internal_1_$__cuda_sm20_rem_s64,(.L_x_10 - $__internal_1_$__cuda_sm20_rem_s64)
$__internal_1_$__cuda_sm20_rem_s64:
[----:B------:R-:W-:Y:S02]  /*0d00*/  IMAD.MOV.U32 R10, RZ, RZ, R16 ;  /* 0x000000ffff0a7224 */ /* 0x000fe400078e0010 */
[----:B------:R-:W-:-:S04]  /*0d10*/  IMAD.MOV.U32 R11, RZ, RZ, RZ ;  /* 0x000000ffff0b7224 */ /* 0x000fc800078e00ff */
[----:B------:R-:W0:Y:S08]  /*0d20*/  I2F.U64.RP R10, R10 ;  /* 0x0000000a000a7312 */ /* 0x000e300000309000 */
[----:B0-----:R-:W0:Y:S02]  /*0d30*/  MUFU.RCP R3, R10 ;  /* 0x0000000a00037308 */ /* 0x001e240000001000 */
[----:B0-----:R-:W-:-:S06]  /*0d40*/  VIADD R3, R3, 0x1ffffffe ;  /* 0x1ffffffe03037836 */ /* 0x001fcc0000000000 */
        /* <DEDUP_REMOVED lines=10> */
[----:B------:R-:W-:Y:S01]  /*0df0*/  IMAD.HI.U32 R8, P1, R7, R13, R8 ;  /* 0x0000000d07087227 */ /* 0x000fe20007820008 */
[----:B------:R-:W-:-:S04]  /*0e00*/  IADD3.X R3, PT, PT, R15, R7, RZ, P0, !PT ;  /* 0x000000070f037210 */ /* 0x000fc800007fe4ff */
        /* <DEDUP_REMOVED lines=8> */
[----:B------:R-:W-:-:S03]  /*0e90*/  SEL R4, R7, R4, !P1 ;  /* 0x0000000407047207 */ /* 0x000fc60004800000 */
[----:B------:R-:W-:Y:S02]  /*0ea0*/  IMAD.X R6, RZ, RZ, ~R6, P0 ;  /* 0x000000ffff067224 */ /* 0x000fe400000e0e06 */
[----:B------:R-:W-:Y:S02]  /*0eb0*/  IMAD.MOV.U32 R7, RZ, RZ, RZ ;  /* 0x000000ffff077224 */ /* 0x000fe400078e00ff */
        /* <DEDUP_REMOVED lines=16> */
[----:B------:R-:W-:-:S03]  /*0fc0*/  IMAD.WIDE.U32 R6, R7, R16, RZ ;  /* 0x0000001007067225 */ /* 0x000fc600078e00ff */
[----:B------:R-:W-:Y:S02]  /*0fd0*/  IADD3.X R3, PT, PT, RZ, R3, RZ, P2, !PT ;  /* 0x00000003ff037210 */ /* 0x000fe400017fe4ff */
[----:B------:R-:W-:-:S03]  /*0fe0*/  IADD3 R9, P0, PT, -R6, R4, RZ ;  /* 0x0000000406097210 */ /* 0x000fc60007f1e1ff */
[----:B------:R-:W-:Y:S01]  /*0ff0*/  IMAD R3, R3, R16, R7 ;  /* 0x0000001003037224 */ /* 0x000fe200078e0207 */
[----:B------:R-:W-:-:S03]  /*1000*/  IADD3 R5, P2, PT, -R16, R9, RZ ;  /* 0x0000000910057210 */ /* 0x000fc60007f5e1ff */
[----:B------:R-:W-:Y:S01]  /*1010*/  IMAD.X R4, R8, 0x1, ~R3, P0 ;  /* 0x0000000108047824 */ /* 0x000fe200000e0e03 */
[----:B------:R-:W-:-:S04]  /*1020*/  ISETP.GE.U32.AND P0, PT, R9, R16, PT ;  /* 0x000000100900720c */ /* 0x000fc80003f06070 */
[C---:B------:R-:W-:Y:S02]  /*1030*/  ISETP.GE.U32.AND.EX P0, PT, R4.reuse, RZ, PT, P0 ;  /* 0x000000ff0400720c */ /* 0x040fe40003f06100 */
[----:B------:R-:W-:Y:S02]  /*1040*/  IADD3.X R7, PT, PT, R4, -0x1, RZ, P2, !PT ;  /* 0xffffffff04077810 */ /* 0x000fe400017fe4ff */
[----:B------:R-:W-:Y:S02]  /*1050*/  SEL R5, R5, R9, P0 ;  /* 0x0000000905057207 */ /* 0x000fe40000000000 */
[----:B------:R-:W-:Y:S02]  /*1060*/  SEL R7, R7, R4, P0 ;  /* 0x0000000407077207 */ /* 0x000fe40000000000 */
[----:B------:R-:W-:Y:S02]  /*1070*/  ISETP.GE.U32.AND P0, PT, R5, R16, PT ;  /* 0x000000100500720c */ /* 0x000fe40003f06070 */
[----:B------:R-:W-:-:S02]  /*1080*/  IADD3 R3, P2, PT, -R16, R5, RZ ;  /* 0x0000000510037210 */ /* 0x000fc40007f5e1ff */
[C---:B------:R-:W-:Y:S02]  /*1090*/  ISETP.GE.U32.AND.EX P0, PT, R7.reuse, RZ, PT, P0 ;  /* 0x000000ff0700720c */ /* 0x040fe40003f06100 */
[----:B------:R-:W-:Y:S02]  /*10a0*/  IADD3.X R6, PT, PT, R7, -0x1, RZ, P2, !PT ;  /* 0xffffffff07067810 */ /* 0x000fe400017fe4ff */
[----:B------:R-:W-:Y:S02]  /*10b0*/  SEL R3, R3, R5, P0 ;  /* 0x0000000503037207 */ /* 0x000fe40000000000 */
[----:B------:R-:W-:Y:S02]  /*10c0*/  SEL R6, R6, R7, P0 ;  /* 0x0000000706067207 */ /* 0x000fe40000000000 */
[----:B------:R-:W-:Y:S02]  /*10d0*/  IADD3 R4, P2, PT, RZ, -R3, RZ ;  /* 0x80000003ff047210 */ /* 0x000fe40007f5e0ff */
[----:B------:R-:W-:-:S02]  /*10e0*/  ISETP.NE.U32.AND P0, PT, R16, RZ, PT ;  /* 0x000000ff1000720c */ /* 0x000fc40003f05070 */
[----:B------:R-:W-:Y:S01]  /*10f0*/  SEL R3, R4, R3, !P1 ;  /* 0x0000000304037207 */ /* 0x000fe20004800000 */
[----:B------:R-:W-:Y:S01]  /*1100*/  IMAD.X R5, RZ, RZ, ~R6, P2 ;  /* 0x000000ffff057224 */ /* 0x000fe200010e0e06 */
[----:B------:R-:W-:Y:S01]  /*1110*/  ISETP.NE.AND.EX P0, PT, RZ, RZ, PT, P0 ;  /* 0x000000ffff00720c */ /* 0x000fe20003f05300 */
[----:B------:R-:W-:-:S03]  /*1120*/  IMAD.MOV.U32 R4, RZ, RZ, R0 ;  /* 0x000000ffff047224 */ /* 0x000fc600078e0000 */
[----:B------:R-:W-:Y:S01]  /*1130*/  SEL R6, R5, R6, !P1 ;  /* 0x0000000605067207 */ /* 0x000fe20004800000 */
[----:B------:R-:W-:Y:S01]  /*1140*/  IMAD.MOV.U32 R5, RZ, RZ, 0x0 ;  /* 0x00000000ff057424 */ /* 0x000fe200078e00ff */
[----:B------:R-:W-:Y:S02]  /*1150*/  SEL R3, R3, 0xffffffff, P0 ;  /* 0xffffffff03037807 */ /* 0x000fe40000000000 */
[----:B------:R-:W-:Y:S01]  /*1160*/  SEL R6, R6, 0xffffffff, P0 ;  /* 0xffffffff06067807 */ /* 0x000fe20000000000 */
[----:B------:R-:W-:Y:S06]  /*1170*/  RET.REL.NODEC R4 `(_Z5trialPlS_S_) ;  /* 0xffffffec04a07950 */ /* 0x000fec0003c3ffff */
.L_x_8:
[----:B------:R-:W-:-:S00]  /*1180*/  BRA `(.L_x_8) ;  /* 0xfffffffc00fc7947 */ /* 0x000fc0000383ffff */
[----:B------:R-:W-:-:S00]  /*1190*/  NOP ;  /* 0x0000000000007918 */ /* 0x000fc00000000000 */
        /* <DEDUP_REMOVED lines=14> */
.L_x_10:


//--------------------- .nv.global.init           --------------------------
	.section	.nv.global.init,"aw",@progbits
.nv.global.init:
	.type		$str$2,@object
	.size		$str$2,($str$1 - $str$2)
$str$2:
        /*0000*/ 	.byte	0x61, 0x6e, 0x64, 0x20, 0x25, 0x6c, 0x64, 0x2e, 0x0a, 0x00
	.type		$str$1,@object
	.size		$str$1,($str - $str$1)
$str$1:
        /*000a*/ 	.byte	0x0a, 0x50, 0x72, 0x69, 0x6d, 0x65, 0x20, 0x66, 0x61, 0x63, 0x74, 0x6f, 0x72, 0x73, 0x20, 0x61
        /*001a*/ 	.byte	0x72, 0x65, 0x20, 0x25, 0x6c, 0x64, 0x20, 0x00
	.type		$str,@object
	.size		$str,(.L_0 - $str)
$str:
        /*0022*/ 	.byte	0x0a, 0x50, 0x72, 0x69, 0x6d, 0x65, 0x20, 0x66, 0x61, 0x63, 0x74, 0x6f, 0x72, 0x73, 0x20, 0x61
        /*0032*/ 	.byte	0x72, 0x65, 0x20, 0x25, 0x6c, 0x64, 0x20, 0x61, 0x6e, 0x64, 0x20, 0x25, 0x6c, 0x64, 0x0a, 0x00
.L_0:


//--------------------- .nv.shared.reserved.0     --------------------------
	.section	.nv.shared.reserved.0,"aw",@nobits
	.weak		__nv_reservedSMEM_offset_0_alias
	.size		__nv_reservedSMEM_offset_0_alias, 0, 64
	.other		__nv_reservedSMEM_offset_0_alias,@"STO_CUDA_RESERVED_SHARED STV_DEFAULT"
__nv_reservedSMEM_offset_0_alias:
	.zero		0
	.zero		64


//--------------------- .nv.constant0._Z5trialPlS_S_ --------------------------
	.section	.nv.constant0._Z5trialPlS_S_,"a",@progbits
	.sectionflags	@""
	.align	4
.nv.constant0._Z5trialPlS_S_:
	.zero		920


//--------------------- SYMBOLS --------------------------

	.type		.nv.reservedSmem.offset0,@object
	.size		.nv.reservedSmem.offset0,0x4
	.type		vprintf,@function
